//
// Generated by NVIDIA NVVM Compiler
//
// Compiler Build ID: CL-36424714
// Cuda compilation tools, release 13.0, V13.0.88
// Based on NVVM 20.0.0
//

.version 9.0
.target sm_100
.address_size 64

	// .globl	_Z17edge_parallel_bfsPiS_S_iiS_
// _ZZ17edge_parallel_bfsPiS_S_iiS_E13current_depth has been demoted
// _ZZ17edge_parallel_bfsPiS_S_iiS_E4done has been demoted

.visible .entry _Z17edge_parallel_bfsPiS_S_iiS_(
	.param .u64 .ptr .align 1 _Z17edge_parallel_bfsPiS_S_iiS__param_0,
	.param .u64 .ptr .align 1 _Z17edge_parallel_bfsPiS_S_iiS__param_1,
	.param .u64 .ptr .align 1 _Z17edge_parallel_bfsPiS_S_iiS__param_2,
	.param .u32 _Z17edge_parallel_bfsPiS_S_iiS__param_3,
	.param .u32 _Z17edge_parallel_bfsPiS_S_iiS__param_4,
	.param .u64 .ptr .align 1 _Z17edge_parallel_bfsPiS_S_iiS__param_5
)
{
	.reg .pred 	%p<13>;
	.reg .b32 	%r<28>;
	.reg .b64 	%rd<19>;
	// demoted variable
	.shared .align 4 .u32 _ZZ17edge_parallel_bfsPiS_S_iiS_E13current_depth;
	// demoted variable
	.shared .align 4 .u32 _ZZ17edge_parallel_bfsPiS_S_iiS_E4done;
	ld.param.u64 	%rd8, [_Z17edge_parallel_bfsPiS_S_iiS__param_0];
	ld.param.u64 	%rd5, [_Z17edge_parallel_bfsPiS_S_iiS__param_1];
	ld.param.u64 	%rd6, [_Z17edge_parallel_bfsPiS_S_iiS__param_2];
	ld.param.u32 	%r11, [_Z17edge_parallel_bfsPiS_S_iiS__param_3];
	ld.param.u32 	%r12, [_Z17edge_parallel_bfsPiS_S_iiS__param_4];
	ld.param.u64 	%rd7, [_Z17edge_parallel_bfsPiS_S_iiS__param_5];
	cvta.to.global.u64 	%rd1, %rd8;
	mov.u32 	%r1, %tid.x;
	setp.ge.s32 	%p1, %r1, %r11;
	@%p1 bra 	$L__BB0_3;
	mov.u32 	%r2, %ntid.x;
	mov.u32 	%r26, %r1;
$L__BB0_2:
	mul.wide.s32 	%rd9, %r26, 4;
	add.s64 	%rd10, %rd1, %rd9;
	mov.b32 	%r13, 1000000000;
	st.global.u32 	[%rd10], %r13;
	add.s32 	%r26, %r26, %r2;
	setp.lt.s32 	%p2, %r26, %r11;
	@%p2 bra 	$L__BB0_2;
$L__BB0_3:
	setp.ne.s32 	%p3, %r1, 0;
	@%p3 bra 	$L__BB0_5;
	mov.b32 	%r14, 0;
	st.shared.u32 	[_ZZ17edge_parallel_bfsPiS_S_iiS_E13current_depth], %r14;
	st.shared.u32 	[_ZZ17edge_parallel_bfsPiS_S_iiS_E4done], %r14;
	st.global.u32 	[%rd1], %r14;
$L__BB0_5:
	bar.sync 	0;
	ld.shared.u32 	%r15, [_ZZ17edge_parallel_bfsPiS_S_iiS_E4done];
	setp.ne.s32 	%p4, %r15, 0;
	@%p4 bra 	$L__BB0_18;
	shl.b32 	%r5, %r12, 1;
	mov.u32 	%r6, %ntid.x;
	cvta.to.global.u64 	%rd2, %rd5;
	cvta.to.global.u64 	%rd3, %rd6;
$L__BB0_7:
	setp.ne.s32 	%p5, %r1, 0;
	@%p5 bra 	$L__BB0_9;
	mov.b32 	%r16, 1;
	st.shared.u32 	[_ZZ17edge_parallel_bfsPiS_S_iiS_E4done], %r16;
$L__BB0_9:
	setp.ge.s32 	%p6, %r1, %r5;
	bar.sync 	0;
	@%p6 bra 	$L__BB0_15;
	ld.shared.u32 	%r7, [_ZZ17edge_parallel_bfsPiS_S_iiS_E13current_depth];
	add.s32 	%r8, %r7, 1;
	mov.u32 	%r27, %r1;
$L__BB0_11:
	mul.wide.s32 	%rd11, %r27, 4;
	add.s64 	%rd12, %rd2, %rd11;
	ld.global.u32 	%r17, [%rd12];
	mul.wide.s32 	%rd13, %r17, 4;
	add.s64 	%rd14, %rd1, %rd13;
	ld.global.u32 	%r18, [%rd14];
	setp.ne.s32 	%p7, %r18, %r7;
	@%p7 bra 	$L__BB0_14;
	mov.b32 	%r19, 0;
	st.shared.u32 	[_ZZ17edge_parallel_bfsPiS_S_iiS_E4done], %r19;
	add.s64 	%rd16, %rd3, %rd11;
	ld.global.u32 	%r20, [%rd16];
	mul.wide.s32 	%rd17, %r20, 4;
	add.s64 	%rd4, %rd1, %rd17;
	ld.global.u32 	%r21, [%rd4];
	setp.le.s32 	%p8, %r21, %r8;
	@%p8 bra 	$L__BB0_14;
	st.global.u32 	[%rd4], %r8;
$L__BB0_14:
	add.s32 	%r27, %r27, %r6;
	setp.lt.s32 	%p9, %r27, %r5;
	@%p9 bra 	$L__BB0_11;
$L__BB0_15:
	setp.ne.s32 	%p10, %r1, 0;
	@%p10 bra 	$L__BB0_17;
	ld.shared.u32 	%r22, [_ZZ17edge_parallel_bfsPiS_S_iiS_E13current_depth];
	add.s32 	%r23, %r22, 1;
	st.shared.u32 	[_ZZ17edge_parallel_bfsPiS_S_iiS_E13current_depth], %r23;
$L__BB0_17:
	bar.sync 	0;
	ld.shared.u32 	%r24, [_ZZ17edge_parallel_bfsPiS_S_iiS_E4done];
	setp.eq.s32 	%p11, %r24, 0;
	@%p11 bra 	$L__BB0_7;
$L__BB0_18:
	setp.ne.s32 	%p12, %r1, 0;
	@%p12 bra 	$L__BB0_20;
	ld.shared.u32 	%r25, [_ZZ17edge_parallel_bfsPiS_S_iiS_E13current_depth];
	cvta.to.global.u64 	%rd18, %rd7;
	st.global.u32 	[%rd18], %r25;
$L__BB0_20:
	ret;

}


// ===== COMPILED SASS (sm_100) =====

	.target	sm_100

	.elftype	@"ET_EXEC"


//--------------------- .note.nv.tkinfo           --------------------------
	.section	.note.nv.tkinfo,"",@"SHT_NOTE"
	.sectionflags	@"SHF_NOTE_NV_TKINFO"
	.tkinfo
        /*0018*/ 	.word	0x00000002
        /*0030*/ 	.string	""
        /*0030*/ 	.string	"ptxas"
        /*0030*/ 	.string	"Cuda compilation tools, release 13.0, V13.0.88"
        /*0030*/ 	.string	"Build cuda_13.0.r13.0/compiler.36424714_0"
        /*0030*/ 	.string	"-arch sm_100 -m 64 "



//--------------------- .note.nv.cuinfo           --------------------------
	.section	.note.nv.cuinfo,"",@"SHT_NOTE"
	.sectionflags	@"SHF_NOTE_NV_CUINFO"
        /*0018*/ 	.short	0x0002
        /*001a*/ 	.short	0x0064
        /*001c*/ 	.short	0x0082
	.zero		2


//--------------------- .nv.info                  --------------------------
	.section	.nv.info,"",@"SHT_CUDA_INFO"
	.align	4


	//----- nvinfo : EIATTR_REGCOUNT
	.align		4
        /*0000*/ 	.byte	0x04, 0x2f
        /*0002*/ 	.short	(.L_1 - .L_0)
	.align		4
.L_0:
        /*0004*/ 	.word	index@(_Z17edge_parallel_bfsPiS_S_iiS_)
        /*0008*/ 	.word	0x00000014


	//----- nvinfo : EIATTR_FRAME_SIZE
	.align		4
.L_1:
        /*000c*/ 	.byte	0x04, 0x11
        /*000e*/ 	.short	(.L_3 - .L_2)
	.align		4
.L_2:
        /*0010*/ 	.word	index@(_Z17edge_parallel_bfsPiS_S_iiS_)
        /*0014*/ 	.word	0x00000000


	//----- nvinfo : EIATTR_MIN_STACK_SIZE
	.align		4
.L_3:
        /*0018*/ 	.byte	0x04, 0x12
        /*001a*/ 	.short	(.L_5 - .L_4)
	.align		4
.L_4:
        /*001c*/ 	.word	index@(_Z17edge_parallel_bfsPiS_S_iiS_)
        /*0020*/ 	.word	0x00000000
.L_5:


//--------------------- .nv.compat                --------------------------
	.section	.nv.compat,"",@"SHT_CUDA_COMPAT_INFO"
	.align	4
        /*0000*/ 	.byte	0x02, 0x09, 0x00, 0x00, 0x02, 0x02, 0x01, 0x00, 0x02, 0x05, 0x05, 0x00, 0x03, 0x07, 0x01, 0x01
        /*0010*/ 	.byte	0x02, 0x03, 0x00, 0x00, 0x02, 0x06, 0x01, 0x00, 0x04, 0x0b, 0x08, 0x00, 0x09, 0x00, 0x00, 0x00
        /*0020*/ 	.byte	0x00, 0x00, 0x00, 0x00


//--------------------- .nv.info._Z17edge_parallel_bfsPiS_S_iiS_ --------------------------
	.section	.nv.info._Z17edge_parallel_bfsPiS_S_iiS_,"",@"SHT_CUDA_INFO"
	.sectionflags	@""
	.align	4


	//----- nvinfo : EIATTR_CUDA_API_VERSION
	.align		4
        /*0000*/ 	.byte	0x04, 0x37
        /*0002*/ 	.short	(.L_7 - .L_6)
.L_6:
        /*0004*/ 	.word	0x00000082


	//----- nvinfo : EIATTR_KPARAM_INFO
	.align		4
.L_7:
        /*0008*/ 	.byte	0x04, 0x17
        /*000a*/ 	.short	(.L_9 - .L_8)
.L_8:
        /*000c*/ 	.word	0x00000000
        /*0010*/ 	.short	0x0005
        /*0012*/ 	.short	0x0020
        /*0014*/ 	.byte	0x00, 0xf5, 0x21, 0x00


	//----- nvinfo : EIATTR_KPARAM_INFO
	.align		4
.L_9:
        /*0018*/ 	.byte	0x04, 0x17
        /*001a*/ 	.short	(.L_11 - .L_10)
.L_10:
        /*001c*/ 	.word	0x00000000
        /*0020*/ 	.short	0x0004
        /*0022*/ 	.short	0x001c
        /*0024*/ 	.byte	0x00, 0xf0, 0x11, 0x00


	//----- nvinfo : EIATTR_KPARAM_INFO
	.align		4
.L_11:
        /*0028*/ 	.byte	0x04, 0x17
        /*002a*/ 	.short	(.L_13 - .L_12)
.L_12:
        /*002c*/ 	.word	0x00000000
        /*0030*/ 	.short	0x0003
        /*0032*/ 	.short	0x0018
        /*0034*/ 	.byte	0x00, 0xf0, 0x11, 0x00


	//----- nvinfo : EIATTR_KPARAM_INFO
	.align		4
.L_13:
        /*0038*/ 	.byte	0x04, 0x17
        /*003a*/ 	.short	(.L_15 - .L_14)
.L_14:
        /*003c*/ 	.word	0x00000000
        /*0040*/ 	.short	0x0002
        /*0042*/ 	.short	0x0010
        /*0044*/ 	.byte	0x00, 0xf5, 0x21, 0x00


	//----- nvinfo : EIATTR_KPARAM_INFO
	.align		4
.L_15:
        /*0048*/ 	.byte	0x04, 0x17
        /*004a*/ 	.short	(.L_17 - .L_16)
.L_16:
        /*004c*/ 	.word	0x00000000
        /*0050*/ 	.short	0x0001
        /*0052*/ 	.short	0x0008
        /*0054*/ 	.byte	0x00, 0xf5, 0x21, 0x00


	//----- nvinfo : EIATTR_KPARAM_INFO
	.align		4
.L_17:
        /*0058*/ 	.byte	0x04, 0x17
        /*005a*/ 	.short	(.L_19 - .L_18)
.L_18:
        /*005c*/ 	.word	0x00000000
        /*0060*/ 	.short	0x0000
        /*0062*/ 	.short	0x0000
        /*0064*/ 	.byte	0x00, 0xf5, 0x21, 0x00


	//----- nvinfo : EIATTR_SPARSE_MMA_MASK
	.align		4
.L_19:
        /*0068*/ 	.byte	0x03, 0x50
        /*006a*/ 	.short	0x0000


	//----- nvinfo : EIATTR_MAXREG_COUNT
	.align		4
        /*006c*/ 	.byte	0x03, 0x1b
        /*006e*/ 	.short	0x00ff


	//----- nvinfo : EIATTR_NUM_BARRIERS
	.align		4
        /*0070*/ 	.byte	0x02, 0x4c
        /*0072*/ 	.byte	0x01
	.zero		1


	//----- nvinfo : EIATTR_MERCURY_ISA_VERSION
	.align		4
        /*0074*/ 	.byte	0x03, 0x5f
        /*0076*/ 	.short	0x0101


	//----- nvinfo : EIATTR_VRC_CTA_INIT_COUNT
	.align		4
        /*0078*/ 	.byte	0x02, 0x4a
	.zero		1
	.zero		1


	//----- nvinfo : EIATTR_EXIT_INSTR_OFFSETS
	.align		4
        /*007c*/ 	.byte	0x04, 0x1c
        /*007e*/ 	.short	(.L_21 - .L_20)


	//   ....[0]....
.L_20:
        /*0080*/ 	.word	0x00000540


	//   ....[1]....
        /*0084*/ 	.word	0x00000580


	//----- nvinfo : EIATTR_CRS_STACK_SIZE
	.align		4
.L_21:
        /*0088*/ 	.byte	0x04, 0x1e
        /*008a*/ 	.short	(.L_23 - .L_22)
.L_22:
        /*008c*/ 	.word	0x00000000


	//----- nvinfo : EIATTR_CBANK_PARAM_SIZE
	.align		4
.L_23:
        /*0090*/ 	.byte	0x03, 0x19
        /*0092*/ 	.short	0x0028


	//----- nvinfo : EIATTR_PARAM_CBANK
	.align		4
        /*0094*/ 	.byte	0x04, 0x0a
        /*0096*/ 	.short	(.L_25 - .L_24)
	.align		4
.L_24:
        /*0098*/ 	.word	index@(.nv.constant0._Z17edge_parallel_bfsPiS_S_iiS_)
        /*009c*/ 	.short	0x0380
        /*009e*/ 	.short	0x0028


	//----- nvinfo : EIATTR_SW_WAR
	.align		4
.L_25:
        /*00a0*/ 	.byte	0x04, 0x36
        /*00a2*/ 	.short	(.L_27 - .L_26)
.L_26:
        /*00a4*/ 	.word	0x00000008
.L_27:


//--------------------- .nv.callgraph             --------------------------
	.section	.nv.callgraph,"",@"SHT_CUDA_CALLGRAPH"
	.align	4
	.sectionentsize	8
	.align		4
        /*0000*/ 	.word	0x00000000
	.align		4
        /*0004*/ 	.word	0xffffffff
	.align		4
        /*0008*/ 	.word	0x00000000
	.align		4
        /*000c*/ 	.word	0xfffffffe
	.align		4
        /*0010*/ 	.word	0x00000000
	.align		4
        /*0014*/ 	.word	0xfffffffd
	.align		4
        /*0018*/ 	.word	0x00000000
	.align		4
        /*001c*/ 	.word	0xfffffffc


//--------------------- .text._Z17edge_parallel_bfsPiS_S_iiS_ --------------------------
	.section	.text._Z17edge_parallel_bfsPiS_S_iiS_,"ax",@progbits
	.align	128
        .global         _Z17edge_parallel_bfsPiS_S_iiS_
        .type           _Z17edge_parallel_bfsPiS_S_iiS_,@function
        .size           _Z17edge_parallel_bfsPiS_S_iiS_,(.L_x_11 - _Z17edge_parallel_bfsPiS_S_iiS_)
        .other          _Z17edge_parallel_bfsPiS_S_iiS_,@"STO_CUDA_ENTRY STV_DEFAULT"
_Z17edge_parallel_bfsPiS_S_iiS_:
.text._Z17edge_parallel_bfsPiS_S_iiS_:
[----:B------:R-:W-:Y:S01]  /*0000*/  LDC R1, c[0x0][0x37c] ;  /* 0x0000df00ff017b82 */ /* 0x000fe20000000800 */
[----:B------:R-:W0:Y:S01]  /*0010*/  S2R R0, SR_TID.X ;  /* 0x0000000000007919 */ /* 0x000e220000002100 */
[----:B------:R-:W0:Y:S01]  /*0020*/  LDCU UR4, c[0x0][0x398] ;  /* 0x00007300ff0477ac */ /* 0x000e220008000800 */
[----:B------:R-:W-:Y:S01]  /*0030*/  BSSY.RECONVERGENT B0, `(.L_x_0) ;  /* 0x000000e000007945 */ /* 0x000fe20003800200 */
[----:B------:R-:W1:Y:S01]  /*0040*/  LDCU.64 UR8, c[0x0][0x358] ;  /* 0x00006b00ff0877ac */ /* 0x000e620008000a00 */
[C---:B0-----:R-:W-:Y:S02]  /*0050*/  ISETP.GE.AND P1, PT, R0.reuse, UR4, PT ;  /* 0x0000000400007c0c */ /* 0x041fe4000bf26270 */
[----:B------:R-:W-:-:S11]  /*0060*/  ISETP.NE.AND P0, PT, R0, RZ, PT ;  /* 0x000000ff0000720c */ /* 0x000fd60003f05270 */
[----:B-1----:R-:W-:Y:S05]  /*0070*/  @P1 BRA `(.L_x_1) ;  /* 0x0000000000241947 */ /* 0x002fea0003800000 */
[----:B------:R-:W0:Y:S01]  /*0080*/  LDC R6, c[0x0][0x360] ;  /* 0x0000d800ff067b82 */ /* 0x000e220000000800 */
[----:B------:R-:W-:Y:S02]  /*0090*/  IMAD.MOV.U32 R7, RZ, RZ, R0 ;  /* 0x000000ffff077224 */ /* 0x000fe400078e0000 */
[----:B------:R-:W-:-:S05]  /*00a0*/  IMAD.MOV.U32 R9, RZ, RZ, 0x3b9aca00 ;  /* 0x3b9aca00ff097424 */ /* 0x000fca00078e00ff */
[----:B------:R-:W1:Y:S02]  /*00b0*/  LDC.64 R4, c[0x0][0x380] ;  /* 0x0000e000ff047b82 */ /* 0x000e640000000a00 */
.L_x_2:
[----:B-1----:R-:W-:-:S04]  /*00c0*/  IMAD.WIDE R2, R7, 0x4, R4 ;  /* 0x0000000407027825 */ /* 0x002fc800078e0204 */
[----:B0-----:R-:W-:Y:S01]  /*00d0*/  IMAD.IADD R7, R6, 0x1, R7 ;  /* 0x0000000106077824 */ /* 0x001fe200078e0207 */
[----:B------:R2:W-:Y:S04]  /*00e0*/  STG.E desc[UR8][R2.64], R9 ;  /* 0x0000000902007986 */ /* 0x0005e8000c101908 */
[----:B------:R-:W-:-:S13]  /*00f0*/  ISETP.GE.AND P1, PT, R7, UR4, PT ;  /* 0x0000000407007c0c */ /* 0x000fda000bf26270 */
[----:B--2---:R-:W-:Y:S05]  /*0100*/  @!P1 BRA `(.L_x_2) ;  /* 0xfffffffc00ec9947 */ /* 0x004fea000383ffff */
.L_x_1:
[----:B------:R-:W-:Y:S05]  /*0110*/  BSYNC.RECONVERGENT B0 ;  /* 0x0000000000007941 */ /* 0x000fea0003800200 */
.L_x_0:
[----:B------:R-:W0:Y:S01]  /*0120*/  S2UR UR5, SR_CgaCtaId ;  /* 0x00000000000579c3 */ /* 0x000e220000008800 */
[----:B------:R-:W-:-:S07]  /*0130*/  UMOV UR4, 0x400 ;  /* 0x0000040000047882 */ /* 0x000fce0000000000 */
[----:B------:R-:W1:Y:S01]  /*0140*/  @!P0 LDC.64 R2, c[0x0][0x380] ;  /* 0x0000e000ff028b82 */ /* 0x000e620000000a00 */
[----:B0-----:R-:W-:Y:S01]  /*0150*/  ULEA UR5, UR5, UR4, 0x18 ;  /* 0x0000000405057291 */ /* 0x001fe2000f8ec0ff */
[----:B-1----:R-:W-:Y:S08]  /*0160*/  @!P0 STG.E desc[UR8][R2.64], RZ ;  /* 0x000000ff02008986 */ /* 0x002ff0000c101908 */
[----:B------:R-:W-:Y:S01]  /*0170*/  @!P0 STS.64 [UR5], RZ ;  /* 0x000000ffff008988 */ /* 0x000fe20008000a05 */
[----:B------:R-:W-:Y:S06]  /*0180*/  BAR.SYNC.DEFER_BLOCKING 0x0 ;  /* 0x0000000000007b1d */ /* 0x000fec0000010000 */
[----:B------:R-:W0:Y:S02]  /*0190*/  LDS R4, [UR5+0x4] ;  /* 0x00000405ff047984 */ /* 0x000e240008000800 */
[----:B0-----:R-:W-:-:S13]  /*01a0*/  ISETP.NE.AND P1, PT, R4, RZ, PT ;  /* 0x000000ff0400720c */ /* 0x001fda0003f25270 */
[----:B------:R-:W-:Y:S05]  /*01b0*/  @P1 BRA `(.L_x_3) ;  /* 0x0000000000e01947 */ /* 0x000fea0003800000 */
[----:B------:R-:W0:Y:S01]  /*01c0*/  LDCU UR4, c[0x0][0x39c] ;  /* 0x00007380ff0477ac */ /* 0x000e220008000800 */
[----:B------:R-:W1:Y:S01]  /*01d0*/  LDCU UR7, c[0x0][0x360] ;  /* 0x00006c00ff0777ac */ /* 0x000e620008000800 */
[----:B0-----:R-:W-:-:S12]  /*01e0*/  USHF.L.U32 UR4, UR4, 0x1, URZ ;  /* 0x0000000104047899 */ /* 0x001fd800080006ff */
.L_x_9:
[----:B------:R-:W-:Y:S01]  /*01f0*/  ISETP.NE.AND P0, PT, R0, RZ, PT ;  /* 0x000000ff0000720c */ /* 0x000fe20003f05270 */
[----:B------:R-:W-:-:S12]  /*0200*/  BSSY.RECONVERGENT B0, `(.L_x_4) ;  /* 0x0000028000007945 */ /* 0x000fd80003800200 */
[----:B0-----:R-:W0:Y:S01]  /*0210*/  @!P0 S2R R4, SR_CgaCtaId ;  /* 0x0000000000048919 */ /* 0x001e220000008800 */
[----:B------:R-:W-:Y:S01]  /*0220*/  @!P0 MOV R3, 0x400 ;  /* 0x0000040000038802 */ /* 0x000fe20000000f00 */
[----:B------:R-:W-:-:S03]  /*0230*/  @!P0 IMAD.MOV.U32 R2, RZ, RZ, 0x1 ;  /* 0x00000001ff028424 */ /* 0x000fc600078e00ff */
[----:B0-----:R-:W-:-:S05]  /*0240*/  @!P0 LEA R3, R4, R3, 0x18 ;  /* 0x0000000304038211 */ /* 0x001fca00078ec0ff */
[----:B------:R0:W-:Y:S01]  /*0250*/  @!P0 STS [R3+0x4], R2 ;  /* 0x0000040203008388 */ /* 0x0001e20000000800 */
[----:B------:R-:W-:Y:S01]  /*0260*/  BAR.SYNC.DEFER_BLOCKING 0x0 ;  /* 0x0000000000007b1d */ /* 0x000fe20000010000 */
[----:B------:R-:W-:-:S13]  /*0270*/  ISETP.GE.AND P0, PT, R0, UR4, PT ;  /* 0x0000000400007c0c */ /* 0x000fda000bf06270 */
[----:B0-----:R-:W-:Y:S05]  /*0280*/  @P0 BRA `(.L_x_5) ;  /* 0x00000000007c0947 */ /* 0x001fea0003800000 */
[----:B------:R-:W0:Y:S01]  /*0290*/  S2UR UR6, SR_CgaCtaId ;  /* 0x00000000000679c3 */ /* 0x000e220000008800 */
[----:B------:R-:W-:Y:S01]  /*02a0*/  UMOV UR5, 0x400 ;  /* 0x0000040000057882 */ /* 0x000fe20000000000 */
[----:B------:R-:W-:-:S06]  /*02b0*/  MOV R15, R0 ;  /* 0x00000000000f7202 */ /* 0x000fcc0000000f00 */
[----:B------:R-:W2:Y:S08]  /*02c0*/  LDC.64 R2, c[0x0][0x390] ;  /* 0x0000e400ff027b82 */ /* 0x000eb00000000a00 */
[----:B------:R-:W3:Y:S01]  /*02d0*/  LDC.64 R4, c[0x0][0x380] ;  /* 0x0000e000ff047b82 */ /* 0x000ee20000000a00 */
[----:B0-----:R-:W-:-:S07]  /*02e0*/  ULEA UR5, UR6, UR5, 0x18 ;  /* 0x0000000506057291 */ /* 0x001fce000f8ec0ff */
[----:B------:R-:W0:Y:S02]  /*02f0*/  LDC.64 R6, c[0x0][0x388] ;  /* 0x0000e200ff067b82 */ /* 0x000e240000000a00 */
[----:B------:R-:W4:Y:S02]  /*0300*/  LDS R12, [UR5] ;  /* 0x00000005ff0c7984 */ /* 0x000f240008000800 */
[----:B--234-:R-:W-:-:S07]  /*0310*/  VIADD R13, R12, 0x1 ;  /* 0x000000010c0d7836 */ /* 0x01cfce0000000000 */
.L_x_8:
[----:B0-----:R-:W-:-:S06]  /*0320*/  IMAD.WIDE R8, R15, 0x4, R6 ;  /* 0x000000040f087825 */ /* 0x001fcc00078e0206 */
[----:B------:R-:W2:Y:S02]  /*0330*/  LDG.E R9, desc[UR8][R8.64] ;  /* 0x0000000808097981 */ /* 0x000ea4000c1e1900 */
[----:B--2---:R-:W-:-:S06]  /*0340*/  IMAD.WIDE R10, R9, 0x4, R4 ;  /* 0x00000004090a7825 */ /* 0x004fcc00078e0204 */
[----:B------:R-:W2:Y:S01]  /*0350*/  LDG.E R11, desc[UR8][R10.64] ;  /* 0x000000080a0b7981 */ /* 0x000ea2000c1e1900 */
[----:B------:R-:W-:Y:S01]  /*0360*/  IMAD.MOV.U32 R17, RZ, RZ, R15 ;  /* 0x000000ffff117224 */ /* 0x000fe200078e000f */
[----:B-1----:R-:W-:Y:S01]  /*0370*/  IADD3 R15, PT, PT, R15, UR7, RZ ;  /* 0x000000070f0f7c10 */ /* 0x002fe2000fffe0ff */
[----:B------:R-:W-:Y:S03]  /*0380*/  BSSY.RECONVERGENT B1, `(.L_x_6) ;  /* 0x000000e000017945 */ /* 0x000fe60003800200 */
[----:B------:R-:W-:Y:S02]  /*0390*/  ISETP.GE.AND P0, PT, R15, UR4, PT ;  /* 0x000000040f007c0c */ /* 0x000fe4000bf06270 */
[----:B--2---:R-:W-:-:S13]  /*03a0*/  ISETP.NE.AND P1, PT, R11, R12, PT ;  /* 0x0000000c0b00720c */ /* 0x004fda0003f25270 */
[----:B------:R-:W-:Y:S05]  /*03b0*/  @P1 BRA `(.L_x_7) ;  /* 0x0000000000281947 */ /* 0x000fea0003800000 */
[----:B------:R-:W-:-:S06]  /*03c0*/  IMAD.WIDE R8, R17, 0x4, R2 ;  /* 0x0000000411087825 */ /* 0x000fcc00078e0202 */
[----:B------:R-:W2:Y:S01]  /*03d0*/  LDG.E R9, desc[UR8][R8.64] ;  /* 0x0000000808097981 */ /* 0x000ea2000c1e1900 */
[----:B------:R-:W0:Y:S01]  /*03e0*/  S2UR UR6, SR_CgaCtaId ;  /* 0x00000000000679c3 */ /* 0x000e220000008800 */
[----:B--2---:R-:W-:-:S05]  /*03f0*/  IMAD.WIDE R10, R9, 0x4, R4 ;  /* 0x00000004090a7825 */ /* 0x004fca00078e0204 */
[----:B------:R-:W2:Y:S01]  /*0400*/  LDG.E R14, desc[UR8][R10.64] ;  /* 0x000000080a0e7981 */ /* 0x000ea2000c1e1900 */
[----:B------:R-:W-:Y:S02]  /*0410*/  UMOV UR5, 0x400 ;  /* 0x0000040000057882 */ /* 0x000fe40000000000 */
[----:B0-----:R-:W-:-:S09]  /*0420*/  ULEA UR5, UR6, UR5, 0x18 ;  /* 0x0000000506057291 */ /* 0x001fd2000f8ec0ff */
[----:B------:R-:W-:Y:S01]  /*0430*/  STS [UR5+0x4], RZ ;  /* 0x000004ffff007988 */ /* 0x000fe20008000805 */
[----:B--2---:R-:W-:-:S13]  /*0440*/  ISETP.GT.AND P1, PT, R14, R13, PT ;  /* 0x0000000d0e00720c */ /* 0x004fda0003f24270 */
[----:B------:R0:W-:Y:S02]  /*0450*/  @P1 STG.E desc[UR8][R10.64], R13 ;  /* 0x0000000d0a001986 */ /* 0x0001e4000c101908 */
.L_x_7:
[----:B------:R-:W-:Y:S05]  /*0460*/  BSYNC.RECONVERGENT B1 ;  /* 0x0000000000017941 */ /* 0x000fea0003800200 */
.L_x_6:
[----:B------:R-:W-:Y:S05]  /*0470*/  @!P0 BRA `(.L_x_8) ;  /* 0xfffffffc00a88947 */ /* 0x000fea000383ffff */
.L_x_5:
[----:B-1----:R-:W-:Y:S05]  /*0480*/  BSYNC.RECONVERGENT B0 ;  /* 0x0000000000007941 */ /* 0x002fea0003800200 */
.L_x_4:
[----:B------:R-:W1:Y:S01]  /*0490*/  S2UR UR6, SR_CgaCtaId ;  /* 0x00000000000679c3 */ /* 0x000e620000008800 */
[----:B------:R-:W-:Y:S01]  /*04a0*/  ISETP.NE.AND P0, PT, R0, RZ, PT ;  /* 0x000000ff0000720c */ /* 0x000fe20003f05270 */
[----:B------:R-:W-:Y:S02]  /*04b0*/  UMOV UR5, 0x400 ;  /* 0x0000040000057882 */ /* 0x000fe40000000000 */
[----:B-1----:R-:W-:-:S10]  /*04c0*/  ULEA UR5, UR6, UR5, 0x18 ;  /* 0x0000000506057291 */ /* 0x002fd4000f8ec0ff */
[----:B------:R-:W1:Y:S02]  /*04d0*/  @!P0 LDS R2, [UR5] ;  /* 0x00000005ff028984 */ /* 0x000e640008000800 */
[----:B-1----:R-:W-:-:S05]  /*04e0*/  @!P0 VIADD R2, R2, 0x1 ;  /* 0x0000000102028836 */ /* 0x002fca0000000000 */
[----:B------:R-:W-:Y:S01]  /*04f0*/  @!P0 STS [UR5], R2 ;  /* 0x00000002ff008988 */ /* 0x000fe20008000805 */
[----:B------:R-:W-:Y:S06]  /*0500*/  BAR.SYNC.DEFER_BLOCKING 0x0 ;  /* 0x0000000000007b1d */ /* 0x000fec0000010000 */
[----:B------:R-:W1:Y:S02]  /*0510*/  LDS R3, [UR5+0x4] ;  /* 0x00000405ff037984 */ /* 0x000e640008000800 */
[----:B-1----:R-:W-:-:S13]  /*0520*/  ISETP.NE.AND P1, PT, R3, RZ, PT ;  /* 0x000000ff0300720c */ /* 0x002fda0003f25270 */
[----:B------:R-:W-:Y:S05]  /*0530*/  @!P1 BRA `(.L_x_9) ;  /* 0xfffffffc002c9947 */ /* 0x000fea000383ffff */
.L_x_3:
[----:B------:R-:W-:Y:S05]  /*0540*/  @P0 EXIT ;  /* 0x000000000000094d */ /* 0x000fea0003800000 */
[----:B------:R-:W1:Y:S01]  /*0550*/  LDS R5, [UR5] ;  /* 0x00000005ff057984 */ /* 0x000e620008000800 */
[----:B------:R-:W1:Y:S03]  /*0560*/  LDC.64 R2, c[0x0][0x3a0] ;  /* 0x0000e800ff027b82 */ /* 0x000e660000000a00 */
[----:B-1----:R-:W-:Y:S01]  /*0570*/  STG.E desc[UR8][R2.64], R5 ;  /* 0x0000000502007986 */ /* 0x002fe2000c101908 */
[----:B------:R-:W-:Y:S05]  /*0580*/  EXIT ;  /* 0x000000000000794d */ /* 0x000fea0003800000 */
.L_x_10:
[----:B------:R-:W-:-:S00]  /*0590*/  BRA `(.L_x_10) ;  /* 0xfffffffc00fc7947 */ /* 0x000fc0000383ffff */
[----:B------:R-:W-:-:S00]  /*05a0*/  NOP ;  /* 0x0000000000007918 */ /* 0x000fc00000000000 */
        /* <DEDUP_REMOVED lines=13> */
.L_x_11:


//--------------------- .nv.shared._Z17edge_parallel_bfsPiS_S_iiS_ --------------------------
	.section	.nv.shared._Z17edge_parallel_bfsPiS_S_iiS_,"aw",@nobits
	.sectionflags	@""
	.align	4
.nv.shared._Z17edge_parallel_bfsPiS_S_iiS_:
	.zero		1032


//--------------------- .nv.shared.reserved.0     --------------------------
	.section	.nv.shared.reserved.0,"aw",@nobits
	.weak		__nv_reservedSMEM_offset_0_alias
	.size		__nv_reservedSMEM_offset_0_alias, 0, 64
	.other		__nv_reservedSMEM_offset_0_alias,@"STO_CUDA_RESERVED_SHARED STV_DEFAULT"
__nv_reservedSMEM_offset_0_alias:
	.zero		0
	.zero		64


//--------------------- .nv.constant0._Z17edge_parallel_bfsPiS_S_iiS_ --------------------------
	.section	.nv.constant0._Z17edge_parallel_bfsPiS_S_iiS_,"a",@progbits
	.sectionflags	@""
	.align	4
.nv.constant0._Z17edge_parallel_bfsPiS_S_iiS_:
	.zero		936


//--------------------- SYMBOLS --------------------------

	.type		.nv.reservedSmem.offset0,@object
	.size		.nv.reservedSmem.offset0,0x4
	.type		.nv.reservedSmem.cap,@object
	.size		.nv.reservedSmem.cap,0x4
